//
// Generated by NVIDIA NVVM Compiler
//
// Compiler Build ID: CL-36424714
// Cuda compilation tools, release 13.0, V13.0.88
// Based on NVVM 20.0.0
//

.version 9.0
.target sm_100
.address_size 64

	// .globl	_Z8init_gpuiiiPf

.visible .entry _Z8init_gpuiiiPf(
	.param .u32 _Z8init_gpuiiiPf_param_0,
	.param .u32 _Z8init_gpuiiiPf_param_1,
	.param .u32 _Z8init_gpuiiiPf_param_2,
	.param .u64 .ptr .align 1 _Z8init_gpuiiiPf_param_3
)
{
	.reg .pred 	%p<6>;
	.reg .b32 	%r<22>;
	.reg .b32 	%f<11>;
	.reg .b64 	%rd<13>;

	ld.param.u32 	%r4, [_Z8init_gpuiiiPf_param_0];
	ld.param.u32 	%r5, [_Z8init_gpuiiiPf_param_1];
	ld.param.u32 	%r6, [_Z8init_gpuiiiPf_param_2];
	ld.param.u64 	%rd2, [_Z8init_gpuiiiPf_param_3];
	cvta.to.global.u64 	%rd1, %rd2;
	mov.u32 	%r7, %ctaid.y;
	mov.u32 	%r8, %ntid.y;
	mov.u32 	%r9, %tid.y;
	mad.lo.s32 	%r1, %r7, %r8, %r9;
	mov.u32 	%r10, %ctaid.x;
	mov.u32 	%r11, %ntid.x;
	mov.u32 	%r12, %tid.x;
	mad.lo.s32 	%r2, %r10, %r11, %r12;
	setp.ge.s32 	%p1, %r1, %r4;
	setp.le.s32 	%p2, %r5, %r2;
	or.pred  	%p3, %p1, %p2;
	@%p3 bra 	$L__BB0_5;
	mad.lo.s32 	%r13, %r1, %r1, %r1;
	add.s32 	%r14, %r1, %r13;
	add.s32 	%r15, %r14, 1;
	cvt.rn.f32.u32 	%f2, %r15;
	mul.f32 	%f3, %f2, 0f3F7AE148;
	mul.lo.s32 	%r16, %r4, %r4;
	cvt.rn.f32.u32 	%f4, %r16;
	div.rn.f32 	%f1, %f3, %f4;
	setp.ne.s32 	%p4, %r2, 0;
	@%p4 bra 	$L__BB0_3;
	mul.lo.s32 	%r21, %r6, %r1;
	mul.wide.s32 	%rd9, %r21, 4;
	add.s64 	%rd10, %rd1, %rd9;
	st.global.f32 	[%rd10], %f1;
	mul.wide.s32 	%rd11, %r5, 4;
	add.s64 	%rd12, %rd10, %rd11;
	st.global.f32 	[%rd12], %f1;
	bra.uni 	$L__BB0_5;
$L__BB0_3:
	sub.s32 	%r17, %r5, %r2;
	cvt.rn.f32.s32 	%f5, %r17;
	mul.f32 	%f6, %f5, %f5;
	mul.lo.s32 	%r18, %r5, %r5;
	cvt.rn.f32.u32 	%f7, %r18;
	div.rn.f32 	%f8, %f6, %f7;
	mul.f32 	%f9, %f1, %f8;
	mul.lo.s32 	%r3, %r6, %r1;
	add.s32 	%r19, %r3, %r2;
	mul.wide.s32 	%rd3, %r19, 4;
	add.s64 	%rd4, %rd1, %rd3;
	st.global.f32 	[%rd4], %f9;
	setp.ne.s32 	%p5, %r2, 1;
	@%p5 bra 	$L__BB0_5;
	mul.wide.s32 	%rd5, %r3, 4;
	add.s64 	%rd6, %rd1, %rd5;
	ld.global.f32 	%f10, [%rd6+4];
	add.s32 	%r20, %r5, 1;
	mul.wide.s32 	%rd7, %r20, 4;
	add.s64 	%rd8, %rd6, %rd7;
	st.global.f32 	[%rd8], %f10;
$L__BB0_5:
	ret;

}


// ===== COMPILED SASS (sm_100) =====

	.target	sm_100

	.elftype	@"ET_EXEC"


//--------------------- .note.nv.tkinfo           --------------------------
	.section	.note.nv.tkinfo,"",@"SHT_NOTE"
	.sectionflags	@"SHF_NOTE_NV_TKINFO"
	.tkinfo
        /*0018*/ 	.word	0x00000002
        /*0030*/ 	.string	""
        /*0030*/ 	.string	"ptxas"
        /*0030*/ 	.string	"Cuda compilation tools, release 13.0, V13.0.88"
        /*0030*/ 	.string	"Build cuda_13.0.r13.0/compiler.36424714_0"
        /*0030*/ 	.string	"-arch sm_100 -m 64 "



//--------------------- .note.nv.cuinfo           --------------------------
	.section	.note.nv.cuinfo,"",@"SHT_NOTE"
	.sectionflags	@"SHF_NOTE_NV_CUINFO"
        /*0018*/ 	.short	0x0002
        /*001a*/ 	.short	0x0064
        /*001c*/ 	.short	0x0082
	.zero		2


//--------------------- .nv.info                  --------------------------
	.section	.nv.info,"",@"SHT_CUDA_INFO"
	.align	4


	//----- nvinfo : EIATTR_REGCOUNT
	.align		4
        /*0000*/ 	.byte	0x04, 0x2f
        /*0002*/ 	.short	(.L_1 - .L_0)
	.align		4
.L_0:
        /*0004*/ 	.word	index@(_Z8init_gpuiiiPf)
        /*0008*/ 	.word	0x00000011


	//----- nvinfo : EIATTR_FRAME_SIZE
	.align		4
.L_1:
        /*000c*/ 	.byte	0x04, 0x11
        /*000e*/ 	.short	(.L_3 - .L_2)
	.align		4
.L_2:
        /*0010*/ 	.word	index@($__internal_0_$__cuda_sm3x_div_rn_noftz_f32_slowpath)
        /*0014*/ 	.word	0x00000000


	//----- nvinfo : EIATTR_FRAME_SIZE
	.align		4
.L_3:
        /*0018*/ 	.byte	0x04, 0x11
        /*001a*/ 	.short	(.L_5 - .L_4)
	.align		4
.L_4:
        /*001c*/ 	.word	index@(_Z8init_gpuiiiPf)
        /*0020*/ 	.word	0x00000000


	//----- nvinfo : EIATTR_MIN_STACK_SIZE
	.align		4
.L_5:
        /*0024*/ 	.byte	0x04, 0x12
        /*0026*/ 	.short	(.L_7 - .L_6)
	.align		4
.L_6:
        /*0028*/ 	.word	index@(_Z8init_gpuiiiPf)
        /*002c*/ 	.word	0x00000000
.L_7:


//--------------------- .nv.compat                --------------------------
	.section	.nv.compat,"",@"SHT_CUDA_COMPAT_INFO"
	.align	4
        /*0000*/ 	.byte	0x02, 0x09, 0x00, 0x00, 0x02, 0x02, 0x01, 0x00, 0x02, 0x05, 0x05, 0x00, 0x03, 0x07, 0x01, 0x01
        /*0010*/ 	.byte	0x02, 0x03, 0x00, 0x00, 0x02, 0x06, 0x01, 0x00, 0x04, 0x0b, 0x08, 0x00, 0x01, 0x00, 0x00, 0x00
        /*0020*/ 	.byte	0x00, 0x00, 0x00, 0x00


//--------------------- .nv.info._Z8init_gpuiiiPf --------------------------
	.section	.nv.info._Z8init_gpuiiiPf,"",@"SHT_CUDA_INFO"
	.sectionflags	@""
	.align	4


	//----- nvinfo : EIATTR_CUDA_API_VERSION
	.align		4
        /*0000*/ 	.byte	0x04, 0x37
        /*0002*/ 	.short	(.L_9 - .L_8)
.L_8:
        /*0004*/ 	.word	0x00000082


	//----- nvinfo : EIATTR_KPARAM_INFO
	.align		4
.L_9:
        /*0008*/ 	.byte	0x04, 0x17
        /*000a*/ 	.short	(.L_11 - .L_10)
.L_10:
        /*000c*/ 	.word	0x00000000
        /*0010*/ 	.short	0x0003
        /*0012*/ 	.short	0x0010
        /*0014*/ 	.byte	0x00, 0xf5, 0x21, 0x00


	//----- nvinfo : EIATTR_KPARAM_INFO
	.align		4
.L_11:
        /*0018*/ 	.byte	0x04, 0x17
        /*001a*/ 	.short	(.L_13 - .L_12)
.L_12:
        /*001c*/ 	.word	0x00000000
        /*0020*/ 	.short	0x0002
        /*0022*/ 	.short	0x0008
        /*0024*/ 	.byte	0x00, 0xf0, 0x11, 0x00


	//----- nvinfo : EIATTR_KPARAM_INFO
	.align		4
.L_13:
        /*0028*/ 	.byte	0x04, 0x17
        /*002a*/ 	.short	(.L_15 - .L_14)
.L_14:
        /*002c*/ 	.word	0x00000000
        /*0030*/ 	.short	0x0001
        /*0032*/ 	.short	0x0004
        /*0034*/ 	.byte	0x00, 0xf0, 0x11, 0x00


	//----- nvinfo : EIATTR_KPARAM_INFO
	.align		4
.L_15:
        /*0038*/ 	.byte	0x04, 0x17
        /*003a*/ 	.short	(.L_17 - .L_16)
.L_16:
        /*003c*/ 	.word	0x00000000
        /*0040*/ 	.short	0x0000
        /*0042*/ 	.short	0x0000
        /*0044*/ 	.byte	0x00, 0xf0, 0x11, 0x00


	//----- nvinfo : EIATTR_SPARSE_MMA_MASK
	.align		4
.L_17:
        /*0048*/ 	.byte	0x03, 0x50
        /*004a*/ 	.short	0x0000


	//----- nvinfo : EIATTR_MAXREG_COUNT
	.align		4
        /*004c*/ 	.byte	0x03, 0x1b
        /*004e*/ 	.short	0x00ff


	//----- nvinfo : EIATTR_MERCURY_ISA_VERSION
	.align		4
        /*0050*/ 	.byte	0x03, 0x5f
        /*0052*/ 	.short	0x0101


	//----- nvinfo : EIATTR_VRC_CTA_INIT_COUNT
	.align		4
        /*0054*/ 	.byte	0x02, 0x4a
	.zero		1
	.zero		1


	//----- nvinfo : EIATTR_EXIT_INSTR_OFFSETS
	.align		4
        /*0058*/ 	.byte	0x04, 0x1c
        /*005a*/ 	.short	(.L_19 - .L_18)


	//   ....[0]....
.L_18:
        /*005c*/ 	.word	0x000000c0


	//   ....[1]....
        /*0060*/ 	.word	0x000002c0


	//   ....[2]....
        /*0064*/ 	.word	0x00000480


	//   ....[3]....
        /*0068*/ 	.word	0x000004f0


	//----- nvinfo : EIATTR_CRS_STACK_SIZE
	.align		4
.L_19:
        /*006c*/ 	.byte	0x04, 0x1e
        /*006e*/ 	.short	(.L_21 - .L_20)
.L_20:
        /*0070*/ 	.word	0x00000000


	//----- nvinfo : EIATTR_CBANK_PARAM_SIZE
	.align		4
.L_21:
        /*0074*/ 	.byte	0x03, 0x19
        /*0076*/ 	.short	0x0018


	//----- nvinfo : EIATTR_PARAM_CBANK
	.align		4
        /*0078*/ 	.byte	0x04, 0x0a
        /*007a*/ 	.short	(.L_23 - .L_22)
	.align		4
.L_22:
        /*007c*/ 	.word	index@(.nv.constant0._Z8init_gpuiiiPf)
        /*0080*/ 	.short	0x0380
        /*0082*/ 	.short	0x0018


	//----- nvinfo : EIATTR_SW_WAR
	.align		4
.L_23:
        /*0084*/ 	.byte	0x04, 0x36
        /*0086*/ 	.short	(.L_25 - .L_24)
.L_24:
        /*0088*/ 	.word	0x00000008
.L_25:


//--------------------- .nv.callgraph             --------------------------
	.section	.nv.callgraph,"",@"SHT_CUDA_CALLGRAPH"
	.align	4
	.sectionentsize	8
	.align		4
        /*0000*/ 	.word	0x00000000
	.align		4
        /*0004*/ 	.word	0xffffffff
	.align		4
        /*0008*/ 	.word	0x00000000
	.align		4
        /*000c*/ 	.word	0xfffffffe
	.align		4
        /*0010*/ 	.word	0x00000000
	.align		4
        /*0014*/ 	.word	0xfffffffd
	.align		4
        /*0018*/ 	.word	0x00000000
	.align		4
        /*001c*/ 	.word	0xfffffffc


//--------------------- .text._Z8init_gpuiiiPf    --------------------------
	.section	.text._Z8init_gpuiiiPf,"ax",@progbits
	.align	128
        .global         _Z8init_gpuiiiPf
        .type           _Z8init_gpuiiiPf,@function
        .size           _Z8init_gpuiiiPf,(.L_x_17 - _Z8init_gpuiiiPf)
        .other          _Z8init_gpuiiiPf,@"STO_CUDA_ENTRY STV_DEFAULT"
_Z8init_gpuiiiPf:
.text._Z8init_gpuiiiPf:
[----:B------:R-:W-:Y:S01]  /*0000*/  LDC R1, c[0x0][0x37c] ;  /* 0x0000df00ff017b82 */ /* 0x000fe20000000800 */
[----:B------:R-:W0:Y:S07]  /*0010*/  S2R R5, SR_TID.X ;  /* 0x0000000000057919 */ /* 0x000e2e0000002100 */
[----:B------:R-:W1:Y:S01]  /*0020*/  LDC R2, c[0x0][0x364] ;  /* 0x0000d900ff027b82 */ /* 0x000e620000000800 */
[----:B------:R-:W2:Y:S01]  /*0030*/  LDCU.64 UR4, c[0x0][0x380] ;  /* 0x00007000ff0477ac */ /* 0x000ea20008000a00 */
[----:B------:R-:W1:Y:S06]  /*0040*/  S2R R3, SR_TID.Y ;  /* 0x0000000000037919 */ /* 0x000e6c0000002200 */
[----:B------:R-:W0:Y:S08]  /*0050*/  S2UR UR7, SR_CTAID.X ;  /* 0x00000000000779c3 */ /* 0x000e300000002500 */
[----:B------:R-:W0:Y:S08]  /*0060*/  LDC R4, c[0x0][0x360] ;  /* 0x0000d800ff047b82 */ /* 0x000e300000000800 */
[----:B------:R-:W1:Y:S01]  /*0070*/  S2UR UR6, SR_CTAID.Y ;  /* 0x00000000000679c3 */ /* 0x000e620000002600 */
[----:B0-----:R-:W-:-:S05]  /*0080*/  IMAD R4, R4, UR7, R5 ;  /* 0x0000000704047c24 */ /* 0x001fca000f8e0205 */
[----:B--2---:R-:W-:Y:S01]  /*0090*/  ISETP.GE.AND P0, PT, R4, UR5, PT ;  /* 0x0000000504007c0c */ /* 0x004fe2000bf06270 */
[----:B-1----:R-:W-:-:S05]  /*00a0*/  IMAD R2, R2, UR6, R3 ;  /* 0x0000000602027c24 */ /* 0x002fca000f8e0203 */
[----:B------:R-:W-:-:S13]  /*00b0*/  ISETP.GE.OR P0, PT, R2, UR4, P0 ;  /* 0x0000000402007c0c */ /* 0x000fda0008706670 */
[----:B------:R-:W-:Y:S05]  /*00c0*/  @P0 EXIT ;  /* 0x000000000000094d */ /* 0x000fea0003800000 */
[----:B------:R-:W-:Y:S01]  /*00d0*/  UIMAD UR4, UR4, UR4, URZ ;  /* 0x00000004040472a4 */ /* 0x000fe2000f8e02ff */
[C---:B------:R-:W-:Y:S01]  /*00e0*/  IMAD R3, R2.reuse, R2, R2 ;  /* 0x0000000202037224 */ /* 0x040fe200078e0202 */
[----:B------:R-:W-:Y:S04]  /*00f0*/  BSSY.RECONVERGENT B0, `(.L_x_0) ;  /* 0x0000011000007945 */ /* 0x000fe80003800200 */
[----:B------:R-:W-:Y:S02]  /*0100*/  I2FP.F32.U32 R7, UR4 ;  /* 0x0000000400077c45 */ /* 0x000fe40008201000 */
[----:B------:R-:W-:Y:S02]  /*0110*/  IADD3 R3, PT, PT, R2, 0x1, R3 ;  /* 0x0000000102037810 */ /* 0x000fe40007ffe003 */
[----:B------:R-:W0:Y:S02]  /*0120*/  MUFU.RCP R6, R7 ;  /* 0x0000000700067308 */ /* 0x000e240000001000 */
[----:B------:R-:W-:-:S05]  /*0130*/  I2FP.F32.U32 R0, R3 ;  /* 0x0000000300007245 */ /* 0x000fca0000201000 */
[----:B------:R-:W-:-:S04]  /*0140*/  FMUL R0, R0, 0.98000001907348632812 ;  /* 0x3f7ae14800007820 */ /* 0x000fc80000400000 */
[----:B------:R-:W1:Y:S01]  /*0150*/  FCHK P0, R0, R7 ;  /* 0x0000000700007302 */ /* 0x000e620000000000 */
[----:B0-----:R-:W-:-:S04]  /*0160*/  FFMA R3, -R7, R6, 1 ;  /* 0x3f80000007037423 */ /* 0x001fc80000000106 */
[----:B------:R-:W-:-:S04]  /*0170*/  FFMA R3, R6, R3, R6 ;  /* 0x0000000306037223 */ /* 0x000fc80000000006 */
[----:B------:R-:W-:-:S04]  /*0180*/  FFMA R6, R0, R3, RZ ;  /* 0x0000000300067223 */ /* 0x000fc800000000ff */
[----:B------:R-:W-:-:S04]  /*0190*/  FFMA R5, -R7, R6, R0 ;  /* 0x0000000607057223 */ /* 0x000fc80000000100 */
[----:B------:R-:W-:Y:S01]  /*01a0*/  FFMA R5, R3, R5, R6 ;  /* 0x0000000503057223 */ /* 0x000fe20000000006 */
[----:B-1----:R-:W-:Y:S06]  /*01b0*/  @!P0 BRA `(.L_x_1) ;  /* 0x0000000000108947 */ /* 0x002fec0003800000 */
[----:B------:R-:W-:Y:S01]  /*01c0*/  IMAD.MOV.U32 R3, RZ, RZ, R7 ;  /* 0x000000ffff037224 */ /* 0x000fe200078e0007 */
[----:B------:R-:W-:-:S07]  /*01d0*/  MOV R6, 0x1f0 ;  /* 0x000001f000067802 */ /* 0x000fce0000000f00 */
[----:B------:R-:W-:Y:S05]  /*01e0*/  CALL.REL.NOINC `($__internal_0_$__cuda_sm3x_div_rn_noftz_f32_slowpath) ;  /* 0x0000000000c47944 */ /* 0x000fea0003c00000 */
[----:B------:R-:W-:-:S07]  /*01f0*/  IMAD.MOV.U32 R5, RZ, RZ, R0 ;  /* 0x000000ffff057224 */ /* 0x000fce00078e0000 */
.L_x_1:
[----:B------:R-:W-:Y:S05]  /*0200*/  BSYNC.RECONVERGENT B0 ;  /* 0x0000000000007941 */ /* 0x000fea0003800200 */
.L_x_0:
[----:B------:R-:W-:Y:S01]  /*0210*/  ISETP.NE.AND P0, PT, R4, RZ, PT ;  /* 0x000000ff0400720c */ /* 0x000fe20003f05270 */
[----:B------:R-:W0:-:S12]  /*0220*/  LDCU.64 UR6, c[0x0][0x358] ;  /* 0x00006b00ff0677ac */ /* 0x000e180008000a00 */
[----:B------:R-:W-:Y:S05]  /*0230*/  @P0 BRA `(.L_x_2) ;  /* 0x0000000000240947 */ /* 0x000fea0003800000 */
[----:B------:R-:W1:Y:S01]  /*0240*/  LDC.64 R6, c[0x0][0x390] ;  /* 0x0000e400ff067b82 */ /* 0x000e620000000a00 */
[----:B------:R-:W2:Y:S07]  /*0250*/  LDCU UR4, c[0x0][0x388] ;  /* 0x00007100ff0477ac */ /* 0x000eae0008000800 */
[----:B------:R-:W3:Y:S01]  /*0260*/  LDC R9, c[0x0][0x384] ;  /* 0x0000e100ff097b82 */ /* 0x000ee20000000800 */
[----:B--2---:R-:W-:-:S04]  /*0270*/  IMAD R3, R2, UR4, RZ ;  /* 0x0000000402037c24 */ /* 0x004fc8000f8e02ff */
[----:B-1----:R-:W-:-:S05]  /*0280*/  IMAD.WIDE R2, R3, 0x4, R6 ;  /* 0x0000000403027825 */ /* 0x002fca00078e0206 */
[----:B0-----:R-:W-:Y:S01]  /*0290*/  STG.E desc[UR6][R2.64], R5 ;  /* 0x0000000502007986 */ /* 0x001fe2000c101906 */
[----:B---3--:R-:W-:-:S05]  /*02a0*/  IMAD.WIDE R6, R9, 0x4, R2 ;  /* 0x0000000409067825 */ /* 0x008fca00078e0202 */
[----:B------:R-:W-:Y:S01]  /*02b0*/  STG.E desc[UR6][R6.64], R5 ;  /* 0x0000000506007986 */ /* 0x000fe2000c101906 */
[----:B------:R-:W-:Y:S05]  /*02c0*/  EXIT ;  /* 0x000000000000794d */ /* 0x000fea0003800000 */
.L_x_2:
[----:B------:R-:W1:Y:S01]  /*02d0*/  LDCU UR5, c[0x0][0x384] ;  /* 0x00007080ff0577ac */ /* 0x000e620008000800 */
[----:B------:R-:W-:Y:S01]  /*02e0*/  BSSY.RECONVERGENT B0, `(.L_x_3) ;  /* 0x0000011000007945 */ /* 0x000fe20003800200 */
[----:B-1----:R-:W-:Y:S02]  /*02f0*/  UIMAD UR4, UR5, UR5, URZ ;  /* 0x00000005050472a4 */ /* 0x002fe4000f8e02ff */
[----:B------:R-:W-:-:S04]  /*0300*/  IADD3 R0, PT, PT, -R4, UR5, RZ ;  /* 0x0000000504007c10 */ /* 0x000fc8000fffe1ff */
[----:B------:R-:W-:Y:S02]  /*0310*/  I2FP.F32.S32 R0, R0 ;  /* 0x0000000000007245 */ /* 0x000fe40000201400 */
[----:B------:R-:W-:-:S03]  /*0320*/  I2FP.F32.U32 R3, UR4 ;  /* 0x0000000400037c45 */ /* 0x000fc60008201000 */
[----:B------:R-:W-:Y:S01]  /*0330*/  FMUL R0, R0, R0 ;  /* 0x0000000000007220 */ /* 0x000fe20000400000 */
[----:B------:R-:W1:Y:S08]  /*0340*/  MUFU.RCP R6, R3 ;  /* 0x0000000300067308 */ /* 0x000e700000001000 */
[----:B------:R-:W2:Y:S01]  /*0350*/  FCHK P0, R0, R3 ;  /* 0x0000000300007302 */ /* 0x000ea20000000000 */
[----:B-1----:R-:W-:-:S04]  /*0360*/  FFMA R7, -R3, R6, 1 ;  /* 0x3f80000003077423 */ /* 0x002fc80000000106 */
[----:B------:R-:W-:-:S04]  /*0370*/  FFMA R7, R6, R7, R6 ;  /* 0x0000000706077223 */ /* 0x000fc80000000006 */
[----:B------:R-:W-:-:S04]  /*0380*/  FFMA R6, R0, R7, RZ ;  /* 0x0000000700067223 */ /* 0x000fc800000000ff */
[----:B------:R-:W-:-:S04]  /*0390*/  FFMA R8, -R3, R6, R0 ;  /* 0x0000000603087223 */ /* 0x000fc80000000100 */
[----:B------:R-:W-:Y:S01]  /*03a0*/  FFMA R8, R7, R8, R6 ;  /* 0x0000000807087223 */ /* 0x000fe20000000006 */
[----:B--2---:R-:W-:Y:S06]  /*03b0*/  @!P0 BRA `(.L_x_4) ;  /* 0x00000000000c8947 */ /* 0x004fec0003800000 */
[----:B------:R-:W-:-:S07]  /*03c0*/  MOV R6, 0x3e0 ;  /* 0x000003e000067802 */ /* 0x000fce0000000f00 */
[----:B0-----:R-:W-:Y:S05]  /*03d0*/  CALL.REL.NOINC `($__internal_0_$__cuda_sm3x_div_rn_noftz_f32_slowpath) ;  /* 0x0000000000487944 */ /* 0x001fea0003c00000 */
[----:B------:R-:W-:-:S07]  /*03e0*/  IMAD.MOV.U32 R8, RZ, RZ, R0 ;  /* 0x000000ffff087224 */ /* 0x000fce00078e0000 */
.L_x_4:
[----:B0-----:R-:W-:Y:S05]  /*03f0*/  BSYNC.RECONVERGENT B0 ;  /* 0x0000000000007941 */ /* 0x001fea0003800200 */
.L_x_3:
[----:B------:R-:W0:Y:S01]  /*0400*/  LDCU UR4, c[0x0][0x388] ;  /* 0x00007100ff0477ac */ /* 0x000e220008000800 */
[----:B------:R-:W1:Y:S01]  /*0410*/  LDC.64 R6, c[0x0][0x390] ;  /* 0x0000e400ff067b82 */ /* 0x000e620000000a00 */
[----:B------:R-:W-:Y:S01]  /*0420*/  ISETP.NE.AND P0, PT, R4, 0x1, PT ;  /* 0x000000010400780c */ /* 0x000fe20003f05270 */
[----:B------:R-:W-:Y:S01]  /*0430*/  FMUL R5, R8, R5 ;  /* 0x0000000508057220 */ /* 0x000fe20000400000 */
[----:B0-----:R-:W-:-:S04]  /*0440*/  IMAD R9, R2, UR4, RZ ;  /* 0x0000000402097c24 */ /* 0x001fc8000f8e02ff */
[----:B------:R-:W-:-:S04]  /*0450*/  IMAD.IADD R3, R4, 0x1, R9 ;  /* 0x0000000104037824 */ /* 0x000fc800078e0209 */
[----:B-1----:R-:W-:-:S05]  /*0460*/  IMAD.WIDE R2, R3, 0x4, R6 ;  /* 0x0000000403027825 */ /* 0x002fca00078e0206 */
[----:B------:R0:W-:Y:S01]  /*0470*/  STG.E desc[UR6][R2.64], R5 ;  /* 0x0000000502007986 */ /* 0x0001e2000c101906 */
[----:B------:R-:W-:Y:S05]  /*0480*/  @P0 EXIT ;  /* 0x000000000000094d */ /* 0x000fea0003800000 */
[----:B------:R-:W-:Y:S01]  /*0490*/  IMAD.WIDE R6, R9, 0x4, R6 ;  /* 0x0000000409067825 */ /* 0x000fe200078e0206 */
[----:B0-----:R-:W0:Y:S04]  /*04a0*/  LDC R3, c[0x0][0x384] ;  /* 0x0000e100ff037b82 */ /* 0x001e280000000800 */
[----:B------:R-:W2:Y:S01]  /*04b0*/  LDG.E R5, desc[UR6][R6.64+0x4] ;  /* 0x0000040606057981 */ /* 0x000ea2000c1e1900 */
[----:B0-----:R-:W-:-:S04]  /*04c0*/  VIADD R3, R3, 0x1 ;  /* 0x0000000103037836 */ /* 0x001fc80000000000 */
[----:B------:R-:W-:-:S05]  /*04d0*/  IMAD.WIDE R2, R3, 0x4, R6 ;  /* 0x0000000403027825 */ /* 0x000fca00078e0206 */
[----:B--2---:R-:W-:Y:S01]  /*04e0*/  STG.E desc[UR6][R2.64], R5 ;  /* 0x0000000502007986 */ /* 0x004fe2000c101906 */
[----:B------:R-:W-:Y:S05]  /*04f0*/  EXIT ;  /* 0x000000000000794d */ /* 0x000fea0003800000 */
        .weak           $__internal_0_$__cuda_sm3x_div_rn_noftz_f32_slowpath
        .type           $__internal_0_$__cuda_sm3x_div_rn_noftz_f32_slowpath,@function
        .size           $__internal_0_$__cuda_sm3x_div_rn_noftz_f32_slowpath,(.L_x_17 - $__internal_0_$__cuda_sm3x_div_rn_noftz_f32_slowpath)
$__internal_0_$__cuda_sm3x_div_rn_noftz_f32_slowpath:
[----:B------:R-:W-:Y:S01]  /*0500*/  SHF.R.U32.HI R8, RZ, 0x17, R3 ;  /* 0x00000017ff087819 */ /* 0x000fe20000011603 */
[----:B------:R-:W-:Y:S01]  /*0510*/  BSSY.RECONVERGENT B1, `(.L_x_5) ;  /* 0x0000062000017945 */ /* 0x000fe20003800200 */
[----:B------:R-:W-:Y:S02]  /*0520*/  SHF.R.U32.HI R7, RZ, 0x17, R0 ;  /* 0x00000017ff077819 */ /* 0x000fe40000011600 */
[----:B------:R-:W-:Y:S02]  /*0530*/  LOP3.LUT R12, R8, 0xff, RZ, 0xc0, !PT ;  /* 0x000000ff080c7812 */ /* 0x000fe400078ec0ff */
[----:B------:R-:W-:-:S03]  /*0540*/  LOP3.LUT R10, R7, 0xff, RZ, 0xc0, !PT ;  /* 0x000000ff070a7812 */ /* 0x000fc600078ec0ff */
[----:B------:R-:W-:Y:S02]  /*0550*/  VIADD R9, R12, 0xffffffff ;  /* 0xffffffff0c097836 */ /* 0x000fe40000000000 */
[----:B------:R-:W-:-:S03]  /*0560*/  VIADD R8, R10, 0xffffffff ;  /* 0xffffffff0a087836 */ /* 0x000fc60000000000 */
[----:B------:R-:W-:-:S04]  /*0570*/  ISETP.GT.U32.AND P0, PT, R9, 0xfd, PT ;  /* 0x000000fd0900780c */ /* 0x000fc80003f04070 */
[----:B------:R-:W-:-:S13]  /*0580*/  ISETP.GT.U32.OR P0, PT, R8, 0xfd, P0 ;  /* 0x000000fd0800780c */ /* 0x000fda0000704470 */
[----:B------:R-:W-:Y:S01]  /*0590*/  @!P0 IMAD.MOV.U32 R7, RZ, RZ, RZ ;  /* 0x000000ffff078224 */ /* 0x000fe200078e00ff */
[----:B------:R-:W-:Y:S06]  /*05a0*/  @!P0 BRA `(.L_x_6) ;  /* 0x00000000005c8947 */ /* 0x000fec0003800000 */
[----:B------:R-:W-:Y:S02]  /*05b0*/  FSETP.GTU.FTZ.AND P0, PT, |R0|, +INF , PT ;  /* 0x7f8000000000780b */ /* 0x000fe40003f1c200 */
[----:B------:R-:W-:-:S04]  /*05c0*/  FSETP.GTU.FTZ.AND P1, PT, |R3|, +INF , PT ;  /* 0x7f8000000300780b */ /* 0x000fc80003f3c200 */
[----:B------:R-:W-:-:S13]  /*05d0*/  PLOP3.LUT P0, PT, P0, P1, PT, 0xf8, 0x8f ;  /* 0x00000000008f781c */ /* 0x000fda0000703f70 */
[----:B------:R-:W-:Y:S05]  /*05e0*/  @P0 BRA `(.L_x_7) ;  /* 0x00000004004c0947 */ /* 0x000fea0003800000 */
[----:B------:R-:W-:-:S13]  /*05f0*/  LOP3.LUT P0, RZ, R3, 0x7fffffff, R0, 0xc8, !PT ;  /* 0x7fffffff03ff7812 */ /* 0x000fda000780c800 */
[----:B------:R-:W-:Y:S05]  /*0600*/  @!P0 BRA `(.L_x_8) ;  /* 0x00000004003c8947 */ /* 0x000fea0003800000 */
[C---:B------:R-:W-:Y:S02]  /*0610*/  FSETP.NEU.FTZ.AND P2, PT, |R0|.reuse, +INF , PT ;  /* 0x7f8000000000780b */ /* 0x040fe40003f5d200 */
[----:B------:R-:W-:Y:S02]  /*0620*/  FSETP.NEU.FTZ.AND P1, PT, |R3|, +INF , PT ;  /* 0x7f8000000300780b */ /* 0x000fe40003f3d200 */
[----:B------:R-:W-:-:S11]  /*0630*/  FSETP.NEU.FTZ.AND P0, PT, |R0|, +INF , PT ;  /* 0x7f8000000000780b */ /* 0x000fd60003f1d200 */
[----:B------:R-:W-:Y:S05]  /*0640*/  @!P1 BRA !P2, `(.L_x_8) ;  /* 0x00000004002c9947 */ /* 0x000fea0005000000 */
[----:B------:R-:W-:-:S04]  /*0650*/  LOP3.LUT P2, RZ, R0, 0x7fffffff, RZ, 0xc0, !PT ;  /* 0x7fffffff00ff7812 */ /* 0x000fc8000784c0ff */
[----:B------:R-:W-:-:S13]  /*0660*/  PLOP3.LUT P1, PT, P1, P2, PT, 0x2f, 0xf2 ;  /* 0x0000000000f2781c */ /* 0x000fda0000f24577 */
[----:B------:R-:W-:Y:S05]  /*0670*/  @P1 BRA `(.L_x_9) ;  /* 0x0000000400181947 */ /* 0x000fea0003800000 */
[----:B------:R-:W-:-:S04]  /*0680*/  LOP3.LUT P1, RZ, R3, 0x7fffffff, RZ, 0xc0, !PT ;  /* 0x7fffffff03ff7812 */ /* 0x000fc8000782c0ff */
[----:B------:R-:W-:-:S13]  /*0690*/  PLOP3.LUT P0, PT, P0, P1, PT, 0x2f, 0xf2 ;  /* 0x0000000000f2781c */ /* 0x000fda0000702577 */
[----:B------:R-:W-:Y:S05]  /*06a0*/  @P0 BRA `(.L_x_10) ;  /* 0x0000000400000947 */ /* 0x000fea0003800000 */
[----:B------:R-:W-:Y:S02]  /*06b0*/  ISETP.GE.AND P0, PT, R8, RZ, PT ;  /* 0x000000ff0800720c */ /* 0x000fe40003f06270 */
[----:B------:R-:W-:-:S11]  /*06c0*/  ISETP.GE.AND P1, PT, R9, RZ, PT ;  /* 0x000000ff0900720c */ /* 0x000fd60003f26270 */
[----:B------:R-:W-:Y:S02]  /*06d0*/  @P0 IMAD.MOV.U32 R7, RZ, RZ, RZ ;  /* 0x000000ffff070224 */ /* 0x000fe400078e00ff */
[----:B------:R-:W-:Y:S01]  /*06e0*/  @!P0 FFMA R0, R0, 1.84467440737095516160e+19, RZ ;  /* 0x5f80000000008823 */ /* 0x000fe200000000ff */
[----:B------:R-:W-:Y:S02]  /*06f0*/  @!P0 IMAD.MOV.U32 R7, RZ, RZ, -0x40 ;  /* 0xffffffc0ff078424 */ /* 0x000fe400078e00ff */
[----:B------:R-:W-:Y:S02]  /*0700*/  @!P1 FFMA R3, R3, 1.84467440737095516160e+19, RZ ;  /* 0x5f80000003039823 */ /* 0x000fe400000000ff */
[----:B------:R-:W-:-:S07]  /*0710*/  @!P1 VIADD R7, R7, 0x40 ;  /* 0x0000004007079836 */ /* 0x000fce0000000000 */
.L_x_6:
[----:B------:R-:W-:Y:S01]  /*0720*/  LEA R8, R12, 0xc0800000, 0x17 ;  /* 0xc08000000c087811 */ /* 0x000fe200078eb8ff */
[----:B------:R-:W-:Y:S04]  /*0730*/  BSSY.RECONVERGENT B2, `(.L_x_11) ;  /* 0x0000036000027945 */ /* 0x000fe80003800200 */
[----:B------:R-:W-:Y:S02]  /*0740*/  IMAD.IADD R8, R3, 0x1, -R8 ;  /* 0x0000000103087824 */ /* 0x000fe400078e0a08 */
[----:B------:R-:W-:Y:S02]  /*0750*/  VIADD R3, R10, 0xffffff81 ;  /* 0xffffff810a037836 */ /* 0x000fe40000000000 */
[----:B------:R0:W1:Y:S01]  /*0760*/  MUFU.RCP R9, R8 ;  /* 0x0000000800097308 */ /* 0x0000620000001000 */
[----:B------:R-:W-:Y:S01]  /*0770*/  FADD.FTZ R11, -R8, -RZ ;  /* 0x800000ff080b7221 */ /* 0x000fe20000010100 */
[C---:B------:R-:W-:Y:S01]  /*0780*/  IMAD R0, R3.reuse, -0x800000, R0 ;  /* 0xff80000003007824 */ /* 0x040fe200078e0200 */
[----:B0-----:R-:W-:-:S05]  /*0790*/  IADD3 R8, PT, PT, R3, 0x7f, -R12 ;  /* 0x0000007f03087810 */ /* 0x001fca0007ffe80c */
[----:B------:R-:W-:Y:S02]  /*07a0*/  IMAD.IADD R8, R8, 0x1, R7 ;  /* 0x0000000108087824 */ /* 0x000fe400078e0207 */
[----:B-1----:R-:W-:-:S04]  /*07b0*/  FFMA R10, R9, R11, 1 ;  /* 0x3f800000090a7423 */ /* 0x002fc8000000000b */
[----:B------:R-:W-:-:S04]  /*07c0*/  FFMA R14, R9, R10, R9 ;  /* 0x0000000a090e7223 */ /* 0x000fc80000000009 */
[----:B------:R-:W-:-:S04]  /*07d0*/  FFMA R9, R0, R14, RZ ;  /* 0x0000000e00097223 */ /* 0x000fc800000000ff */
[----:B------:R-:W-:-:S04]  /*07e0*/  FFMA R10, R11, R9, R0 ;  /* 0x000000090b0a7223 */ /* 0x000fc80000000000 */
[----:B------:R-:W-:-:S04]  /*07f0*/  FFMA R9, R14, R10, R9 ;  /* 0x0000000a0e097223 */ /* 0x000fc80000000009 */
[----:B------:R-:W-:-:S04]  /*0800*/  FFMA R10, R11, R9, R0 ;  /* 0x000000090b0a7223 */ /* 0x000fc80000000000 */
[----:B------:R-:W-:-:S05]  /*0810*/  FFMA R0, R14, R10, R9 ;  /* 0x0000000a0e007223 */ /* 0x000fca0000000009 */
[----:B------:R-:W-:-:S04]  /*0820*/  SHF.R.U32.HI R3, RZ, 0x17, R0 ;  /* 0x00000017ff037819 */ /* 0x000fc80000011600 */
[----:B------:R-:W-:-:S05]  /*0830*/  LOP3.LUT R3, R3, 0xff, RZ, 0xc0, !PT ;  /* 0x000000ff03037812 */ /* 0x000fca00078ec0ff */
[----:B------:R-:W-:-:S04]  /*0840*/  IMAD.IADD R11, R3, 0x1, R8 ;  /* 0x00000001030b7824 */ /* 0x000fc800078e0208 */
[----:B------:R-:W-:-:S05]  /*0850*/  VIADD R3, R11, 0xffffffff ;  /* 0xffffffff0b037836 */ /* 0x000fca0000000000 */
[----:B------:R-:W-:-:S13]  /*0860*/  ISETP.GE.U32.AND P0, PT, R3, 0xfe, PT ;  /* 0x000000fe0300780c */ /* 0x000fda0003f06070 */
[----:B------:R-:W-:Y:S05]  /*0870*/  @!P0 BRA `(.L_x_12) ;  /* 0x0000000000808947 */ /* 0x000fea0003800000 */
[----:B------:R-:W-:-:S13]  /*0880*/  ISETP.GT.AND P0, PT, R11, 0xfe, PT ;  /* 0x000000fe0b00780c */ /* 0x000fda0003f04270 */
[----:B------:R-:W-:Y:S05]  /*0890*/  @P0 BRA `(.L_x_13) ;  /* 0x00000000006c0947 */ /* 0x000fea0003800000 */
[----:B------:R-:W-:-:S13]  /*08a0*/  ISETP.GE.AND P0, PT, R11, 0x1, PT ;  /* 0x000000010b00780c */ /* 0x000fda0003f06270 */
[----:B------:R-:W-:Y:S05]  /*08b0*/  @P0 BRA `(.L_x_14) ;  /* 0x0000000000740947 */ /* 0x000fea0003800000 */
[----:B------:R-:W-:Y:S02]  /*08c0*/  ISETP.GE.AND P0, PT, R11, -0x18, PT ;  /* 0xffffffe80b00780c */ /* 0x000fe40003f06270 */
[----:B------:R-:W-:-:S11]  /*08d0*/  LOP3.LUT R0, R0, 0x80000000, RZ, 0xc0, !PT ;  /* 0x8000000000007812 */ /* 0x000fd600078ec0ff */
[----:B------:R-:W-:Y:S05]  /*08e0*/  @!P0 BRA `(.L_x_14) ;  /* 0x0000000000688947 */ /* 0x000fea0003800000 */
[CCC-:B------:R-:W-:Y:S01]  /*08f0*/  FFMA.RZ R3, R14.reuse, R10.reuse, R9.reuse ;  /* 0x0000000a0e037223 */ /* 0x1c0fe2000000c009 */
[CCC-:B------:R-:W-:Y:S01]  /*0900*/  FFMA.RM R8, R14.reuse, R10.reuse, R9.reuse ;  /* 0x0000000a0e087223 */ /* 0x1c0fe20000004009 */
[C---:B------:R-:W-:Y:S02]  /*0910*/  ISETP.NE.AND P2, PT, R11.reuse, RZ, PT ;  /* 0x000000ff0b00720c */ /* 0x040fe40003f45270 */
[----:B------:R-:W-:Y:S02]  /*0920*/  ISETP.NE.AND P1, PT, R11, RZ, PT ;  /* 0x000000ff0b00720c */ /* 0x000fe40003f25270 */
[----:B------:R-:W-:Y:S01]  /*0930*/  LOP3.LUT R7, R3, 0x7fffff, RZ, 0xc0, !PT ;  /* 0x007fffff03077812 */ /* 0x000fe200078ec0ff */
[----:B------:R-:W-:Y:S01]  /*0940*/  FFMA.RP R3, R14, R10, R9 ;  /* 0x0000000a0e037223 */ /* 0x000fe20000008009 */
[----:B------:R-:W-:Y:S02]  /*0950*/  VIADD R10, R11, 0x20 ;  /* 0x000000200b0a7836 */ /* 0x000fe40000000000 */
[----:B------:R-:W-:Y:S01]  /*0960*/  LOP3.LUT R7, R7, 0x800000, RZ, 0xfc, !PT ;  /* 0x0080000007077812 */ /* 0x000fe200078efcff */
[----:B------:R-:W-:Y:S01]  /*0970*/  IMAD.MOV R9, RZ, RZ, -R11 ;  /* 0x000000ffff097224 */ /* 0x000fe200078e0a0b */
[----:B------:R-:W-:-:S02]  /*0980*/  FSETP.NEU.FTZ.AND P0, PT, R3, R8, PT ;  /* 0x000000080300720b */ /* 0x000fc40003f1d000 */
[----:B------:R-:W-:Y:S02]  /*0990*/  SHF.L.U32 R10, R7, R10, RZ ;  /* 0x0000000a070a7219 */ /* 0x000fe400000006ff */
[----:B------:R-:W-:Y:S02]  /*09a0*/  SEL R8, R9, RZ, P2 ;  /* 0x000000ff09087207 */ /* 0x000fe40001000000 */
[----:B------:R-:W-:Y:S02]  /*09b0*/  ISETP.NE.AND P1, PT, R10, RZ, P1 ;  /* 0x000000ff0a00720c */ /* 0x000fe40000f25270 */
[----:B------:R-:W-:Y:S02]  /*09c0*/  SHF.R.U32.HI R8, RZ, R8, R7 ;  /* 0x00000008ff087219 */ /* 0x000fe40000011607 */
[----:B------:R-:W-:Y:S02]  /*09d0*/  PLOP3.LUT P0, PT, P0, P1, PT, 0xf8, 0x8f ;  /* 0x00000000008f781c */ /* 0x000fe40000703f70 */
[----:B------:R-:W-:-:S02]  /*09e0*/  SHF.R.U32.HI R10, RZ, 0x1, R8 ;  /* 0x00000001ff0a7819 */ /* 0x000fc40000011608 */
[----:B------:R-:W-:-:S04]  /*09f0*/  SEL R3, RZ, 0x1, !P0 ;  /* 0x00000001ff037807 */ /* 0x000fc80004000000 */
[----:B------:R-:W-:-:S04]  /*0a00*/  LOP3.LUT R3, R3, 0x1, R10, 0xf8, !PT ;  /* 0x0000000103037812 */ /* 0x000fc800078ef80a */
[----:B------:R-:W-:-:S05]  /*0a10*/  LOP3.LUT R3, R3, R8, RZ, 0xc0, !PT ;  /* 0x0000000803037212 */ /* 0x000fca00078ec0ff */
[----:B------:R-:W-:-:S05]  /*0a20*/  IMAD.IADD R3, R10, 0x1, R3 ;  /* 0x000000010a037824 */ /* 0x000fca00078e0203 */
[----:B------:R-:W-:Y:S01]  /*0a30*/  LOP3.LUT R0, R3, R0, RZ, 0xfc, !PT ;  /* 0x0000000003007212 */ /* 0x000fe200078efcff */
[----:B------:R-:W-:Y:S06]  /*0a40*/  BRA `(.L_x_14) ;  /* 0x0000000000107947 */ /* 0x000fec0003800000 */
.L_x_13:
[----:B------:R-:W-:-:S04]  /*0a50*/  LOP3.LUT R0, R0, 0x80000000, RZ, 0xc0, !PT ;  /* 0x8000000000007812 */ /* 0x000fc800078ec0ff */
[----:B------:R-:W-:Y:S01]  /*0a60*/  LOP3.LUT R0, R0, 0x7f800000, RZ, 0xfc, !PT ;  /* 0x7f80000000007812 */ /* 0x000fe200078efcff */
[----:B------:R-:W-:Y:S06]  /*0a70*/  BRA `(.L_x_14) ;  /* 0x0000000000047947 */ /* 0x000fec0003800000 */
.L_x_12:
[----:B------:R-:W-:-:S07]  /*0a80*/  IMAD R0, R8, 0x800000, R0 ;  /* 0x0080000008007824 */ /* 0x000fce00078e0200 */
.L_x_14:
[----:B------:R-:W-:Y:S05]  /*0a90*/  BSYNC.RECONVERGENT B2 ;  /* 0x0000000000027941 */ /* 0x000fea0003800200 */
.L_x_11:
[----:B------:R-:W-:Y:S05]  /*0aa0*/  BRA `(.L_x_15) ;  /* 0x0000000000207947 */ /* 0x000fea0003800000 */
.L_x_10:
[----:B------:R-:W-:-:S04]  /*0ab0*/  LOP3.LUT R0, R3, 0x80000000, R0, 0x48, !PT ;  /* 0x8000000003007812 */ /* 0x000fc800078e4800 */
[----:B------:R-:W-:Y:S01]  /*0ac0*/  LOP3.LUT R0, R0, 0x7f800000, RZ, 0xfc, !PT ;  /* 0x7f80000000007812 */ /* 0x000fe200078efcff */
[----:B------:R-:W-:Y:S06]  /*0ad0*/  BRA `(.L_x_15) ;  /* 0x0000000000147947 */ /* 0x000fec0003800000 */
.L_x_9:
[----:B------:R-:W-:Y:S01]  /*0ae0*/  LOP3.LUT R0, R3, 0x80000000, R0, 0x48, !PT ;  /* 0x8000000003007812 */ /* 0x000fe200078e4800 */
[----:B------:R-:W-:Y:S06]  /*0af0*/  BRA `(.L_x_15) ;  /* 0x00000000000c7947 */ /* 0x000fec0003800000 */
.L_x_8:
[----:B------:R-:W0:Y:S01]  /*0b00*/  MUFU.RSQ R0, -QNAN ;  /* 0xffc0000000007908 */ /* 0x000e220000001400 */
[----:B------:R-:W-:Y:S05]  /*0b10*/  BRA `(.L_x_15) ;  /* 0x0000000000047947 */ /* 0x000fea0003800000 */
.L_x_7:
[----:B------:R-:W-:-:S07]  /*0b20*/  FADD.FTZ R0, R0, R3 ;  /* 0x0000000300007221 */ /* 0x000fce0000010000 */
.L_x_15:
[----:B------:R-:W-:Y:S05]  /*0b30*/  BSYNC.RECONVERGENT B1 ;  /* 0x0000000000017941 */ /* 0x000fea0003800200 */
.L_x_5:
[----:B------:R-:W-:-:S04]  /*0b40*/  IMAD.MOV.U32 R7, RZ, RZ, 0x0 ;  /* 0x00000000ff077424 */ /* 0x000fc800078e00ff */
[----:B0-----:R-:W-:Y:S05]  /*0b50*/  RET.REL.NODEC R6 `(_Z8init_gpuiiiPf) ;  /* 0xfffffff406287950 */ /* 0x001fea0003c3ffff */
.L_x_16:
[----:B------:R-:W-:-:S00]  /*0b60*/  BRA `(.L_x_16) ;  /* 0xfffffffc00fc7947 */ /* 0x000fc0000383ffff */
[----:B------:R-:W-:-:S00]  /*0b70*/  NOP ;  /* 0x0000000000007918 */ /* 0x000fc00000000000 */
        /* <DEDUP_REMOVED lines=8> */
.L_x_17:


//--------------------- .nv.shared.reserved.0     --------------------------
	.section	.nv.shared.reserved.0,"aw",@nobits
	.weak		__nv_reservedSMEM_offset_0_alias
	.size		__nv_reservedSMEM_offset_0_alias, 0, 64
	.other		__nv_reservedSMEM_offset_0_alias,@"STO_CUDA_RESERVED_SHARED STV_DEFAULT"
__nv_reservedSMEM_offset_0_alias:
	.zero		0
	.zero		64


//--------------------- .nv.constant0._Z8init_gpuiiiPf --------------------------
	.section	.nv.constant0._Z8init_gpuiiiPf,"a",@progbits
	.sectionflags	@""
	.align	4
.nv.constant0._Z8init_gpuiiiPf:
	.zero		920


//--------------------- SYMBOLS --------------------------

	.type		.nv.reservedSmem.offset0,@object
	.size		.nv.reservedSmem.offset0,0x4
